//
// Generated by NVIDIA NVVM Compiler
//
// Compiler Build ID: CL-36424714
// Cuda compilation tools, release 13.0, V13.0.88
// Based on NVVM 20.0.0
//

.version 9.0
.target sm_100
.address_size 64

	// .globl	_Z11test_kernelP7my_list

.visible .entry _Z11test_kernelP7my_list(
	.param .u64 .ptr .align 1 _Z11test_kernelP7my_list_param_0
)
{
	.reg .b32 	%r<3>;
	.reg .b64 	%rd<5>;

	ld.param.u64 	%rd1, [_Z11test_kernelP7my_list_param_0];
	cvta.to.global.u64 	%rd2, %rd1;
	ld.global.u64 	%rd3, [%rd2+8];
	atom.add.u32 	%r1, [%rd3+4], 114514;
	ld.global.u64 	%rd4, [%rd2+8];
	atom.add.u32 	%r2, [%rd4+8], 1919810;
	ret;

}


// ===== COMPILED SASS (sm_100) =====

	.target	sm_100

	.elftype	@"ET_EXEC"


//--------------------- .note.nv.tkinfo           --------------------------
	.section	.note.nv.tkinfo,"",@"SHT_NOTE"
	.sectionflags	@"SHF_NOTE_NV_TKINFO"
	.tkinfo
        /*0018*/ 	.word	0x00000002
        /*0030*/ 	.string	""
        /*0030*/ 	.string	"ptxas"
        /*0030*/ 	.string	"Cuda compilation tools, release 13.0, V13.0.88"
        /*0030*/ 	.string	"Build cuda_13.0.r13.0/compiler.36424714_0"
        /*0030*/ 	.string	"-arch sm_100 -m 64 "



//--------------------- .note.nv.cuinfo           --------------------------
	.section	.note.nv.cuinfo,"",@"SHT_NOTE"
	.sectionflags	@"SHF_NOTE_NV_CUINFO"
        /*0018*/ 	.short	0x0002
        /*001a*/ 	.short	0x0064
        /*001c*/ 	.short	0x0082
	.zero		2


//--------------------- .nv.info                  --------------------------
	.section	.nv.info,"",@"SHT_CUDA_INFO"
	.align	4


	//----- nvinfo : EIATTR_REGCOUNT
	.align		4
        /*0000*/ 	.byte	0x04, 0x2f
        /*0002*/ 	.short	(.L_1 - .L_0)
	.align		4
.L_0:
        /*0004*/ 	.word	index@(_Z11test_kernelP7my_list)
        /*0008*/ 	.word	0x0000000e


	//----- nvinfo : EIATTR_FRAME_SIZE
	.align		4
.L_1:
        /*000c*/ 	.byte	0x04, 0x11
        /*000e*/ 	.short	(.L_3 - .L_2)
	.align		4
.L_2:
        /*0010*/ 	.word	index@(_Z11test_kernelP7my_list)
        /*0014*/ 	.word	0x00000000


	//----- nvinfo : EIATTR_MIN_STACK_SIZE
	.align		4
.L_3:
        /*0018*/ 	.byte	0x04, 0x12
        /*001a*/ 	.short	(.L_5 - .L_4)
	.align		4
.L_4:
        /*001c*/ 	.word	index@(_Z11test_kernelP7my_list)
        /*0020*/ 	.word	0x00000000
.L_5:


//--------------------- .nv.compat                --------------------------
	.section	.nv.compat,"",@"SHT_CUDA_COMPAT_INFO"
	.align	4
        /*0000*/ 	.byte	0x02, 0x09, 0x00, 0x00, 0x02, 0x02, 0x01, 0x00, 0x02, 0x05, 0x05, 0x00, 0x03, 0x07, 0x01, 0x01
        /*0010*/ 	.byte	0x02, 0x03, 0x00, 0x00, 0x02, 0x06, 0x01, 0x00, 0x04, 0x0b, 0x08, 0x00, 0x09, 0x00, 0x00, 0x00
        /*0020*/ 	.byte	0x00, 0x00, 0x00, 0x00


//--------------------- .nv.info._Z11test_kernelP7my_list --------------------------
	.section	.nv.info._Z11test_kernelP7my_list,"",@"SHT_CUDA_INFO"
	.sectionflags	@""
	.align	4


	//----- nvinfo : EIATTR_CUDA_API_VERSION
	.align		4
        /*0000*/ 	.byte	0x04, 0x37
        /*0002*/ 	.short	(.L_7 - .L_6)
.L_6:
        /*0004*/ 	.word	0x00000082


	//----- nvinfo : EIATTR_KPARAM_INFO
	.align		4
.L_7:
        /*0008*/ 	.byte	0x04, 0x17
        /*000a*/ 	.short	(.L_9 - .L_8)
.L_8:
        /*000c*/ 	.word	0x00000000
        /*0010*/ 	.short	0x0000
        /*0012*/ 	.short	0x0000
        /*0014*/ 	.byte	0x00, 0xf5, 0x21, 0x00


	//----- nvinfo : EIATTR_SPARSE_MMA_MASK
	.align		4
.L_9:
        /*0018*/ 	.byte	0x03, 0x50
        /*001a*/ 	.short	0x0000


	//----- nvinfo : EIATTR_MAXREG_COUNT
	.align		4
        /*001c*/ 	.byte	0x03, 0x1b
        /*001e*/ 	.short	0x00ff


	//----- nvinfo : EIATTR_MERCURY_ISA_VERSION
	.align		4
        /*0020*/ 	.byte	0x03, 0x5f
        /*0022*/ 	.short	0x0101


	//----- nvinfo : EIATTR_INT_WARP_WIDE_INSTR_OFFSETS
	.align		4
        /*0024*/ 	.byte	0x04, 0x31
        /*0026*/ 	.short	(.L_11 - .L_10)


	//   ....[0]....
.L_10:
        /*0028*/ 	.word	0x00000040


	//----- nvinfo : EIATTR_VRC_CTA_INIT_COUNT
	.align		4
.L_11:
        /*002c*/ 	.byte	0x02, 0x4a
	.zero		1
	.zero		1


	//----- nvinfo : EIATTR_EXIT_INSTR_OFFSETS
	.align		4
        /*0030*/ 	.byte	0x04, 0x1c
        /*0032*/ 	.short	(.L_13 - .L_12)


	//   ....[0]....
.L_12:
        /*0034*/ 	.word	0x000000e0


	//----- nvinfo : EIATTR_CBANK_PARAM_SIZE
	.align		4
.L_13:
        /*0038*/ 	.byte	0x03, 0x19
        /*003a*/ 	.short	0x0008


	//----- nvinfo : EIATTR_PARAM_CBANK
	.align		4
        /*003c*/ 	.byte	0x04, 0x0a
        /*003e*/ 	.short	(.L_15 - .L_14)
	.align		4
.L_14:
        /*0040*/ 	.word	index@(.nv.constant0._Z11test_kernelP7my_list)
        /*0044*/ 	.short	0x0380
        /*0046*/ 	.short	0x0008


	//----- nvinfo : EIATTR_SW_WAR
	.align		4
.L_15:
        /*0048*/ 	.byte	0x04, 0x36
        /*004a*/ 	.short	(.L_17 - .L_16)
.L_16:
        /*004c*/ 	.word	0x00000008
.L_17:


//--------------------- .nv.callgraph             --------------------------
	.section	.nv.callgraph,"",@"SHT_CUDA_CALLGRAPH"
	.align	4
	.sectionentsize	8
	.align		4
        /*0000*/ 	.word	0x00000000
	.align		4
        /*0004*/ 	.word	0xffffffff
	.align		4
        /*0008*/ 	.word	0x00000000
	.align		4
        /*000c*/ 	.word	0xfffffffe
	.align		4
        /*0010*/ 	.word	0x00000000
	.align		4
        /*0014*/ 	.word	0xfffffffd
	.align		4
        /*0018*/ 	.word	0x00000000
	.align		4
        /*001c*/ 	.word	0xfffffffc


//--------------------- .text._Z11test_kernelP7my_list --------------------------
	.section	.text._Z11test_kernelP7my_list,"ax",@progbits
	.align	128
        .global         _Z11test_kernelP7my_list
        .type           _Z11test_kernelP7my_list,@function
        .size           _Z11test_kernelP7my_list,(.L_x_1 - _Z11test_kernelP7my_list)
        .other          _Z11test_kernelP7my_list,@"STO_CUDA_ENTRY STV_DEFAULT"
_Z11test_kernelP7my_list:
.text._Z11test_kernelP7my_list:
[----:B------:R-:W-:Y:S08]  /*0000*/  LDC R1, c[0x0][0x37c] ;  /* 0x0000df00ff017b82 */ /* 0x000ff00000000800 */
[----:B------:R-:W0:Y:S01]  /*0010*/  LDC.64 R6, c[0x0][0x380] ;  /* 0x0000e000ff067b82 */ /* 0x000e220000000a00 */
[----:B------:R-:W0:Y:S02]  /*0020*/  LDCU.64 UR6, c[0x0][0x358] ;  /* 0x00006b00ff0677ac */ /* 0x000e240008000a00 */
[----:B0-----:R-:W2:Y:S01]  /*0030*/  LDG.E.64 R2, desc[UR6][R6.64+0x8] ;  /* 0x0000080606027981 */ /* 0x001ea2000c1e1b00 */
[----:B------:R-:W-:-:S02]  /*0040*/  VOTEU.ANY UR4, UPT, PT ;  /* 0x0000000000047886 */ /* 0x000fc400038e0100 */
[----:B------:R-:W0:Y:S01]  /*0050*/  POPC R0, UR4 ;  /* 0x0000000400007d09 */ /* 0x000e220008000000 */
[----:B------:R-:W1:Y:S01]  /*0060*/  S2R R4, SR_LANEID ;  /* 0x0000000000047919 */ /* 0x000e620000000000 */
[----:B------:R-:W-:Y:S01]  /*0070*/  UFLO.U32 UR4, UR4 ;  /* 0x00000004000472bd */ /* 0x000fe200080e0000 */
[----:B0-----:R-:W-:-:S05]  /*0080*/  IMAD R9, R0, 0x1bf52, RZ ;  /* 0x0001bf5200097824 */ /* 0x001fca00078e02ff */
[----:B-1----:R-:W-:-:S13]  /*0090*/  ISETP.EQ.U32.AND P0, PT, R4, UR4, PT ;  /* 0x0000000404007c0c */ /* 0x002fda000bf02070 */
[----:B--2---:R-:W-:Y:S04]  /*00a0*/  @P0 ATOM.E.ADD.STRONG.GPU PT, RZ, desc[UR6][R2.64+0x4], R9 ;  /* 0x8000040902ff098a */ /* 0x004fe800081ef106 */
[----:B------:R-:W2:Y:S01]  /*00b0*/  LDG.E.64 R4, desc[UR6][R6.64+0x8] ;  /* 0x0000080606047981 */ /* 0x000ea2000c1e1b00 */
[----:B------:R-:W-:-:S05]  /*00c0*/  IMAD R11, R0, 0x1d4b42, RZ ;  /* 0x001d4b42000b7824 */ /* 0x000fca00078e02ff */
[----:B--2---:R-:W-:Y:S01]  /*00d0*/  @P0 ATOM.E.ADD.STRONG.GPU PT, RZ, desc[UR6][R4.64+0x8], R11 ;  /* 0x8000080b04ff098a */ /* 0x004fe200081ef106 */
[----:B------:R-:W-:Y:S05]  /*00e0*/  EXIT ;  /* 0x000000000000794d */ /* 0x000fea0003800000 */
.L_x_0:
[----:B------:R-:W-:-:S00]  /*00f0*/  BRA `(.L_x_0) ;  /* 0xfffffffc00fc7947 */ /* 0x000fc0000383ffff */
[----:B------:R-:W-:-:S00]  /*0100*/  NOP ;  /* 0x0000000000007918 */ /* 0x000fc00000000000 */
[----:B------:R-:W-:-:S00]  /*0110*/  NOP ;  /* 0x0000000000007918 */ /* 0x000fc00000000000 */
[----:B------:R-:W-:-:S00]  /*0120*/  NOP ;  /* 0x0000000000007918 */ /* 0x000fc00000000000 */
[----:B------:R-:W-:-:S00]  /*0130*/  NOP ;  /* 0x0000000000007918 */ /* 0x000fc00000000000 */
[----:B------:R-:W-:-:S00]  /*0140*/  NOP ;  /* 0x0000000000007918 */ /* 0x000fc00000000000 */
[----:B------:R-:W-:-:S00]  /*0150*/  NOP ;  /* 0x0000000000007918 */ /* 0x000fc00000000000 */
[----:B------:R-:W-:-:S00]  /*0160*/  NOP ;  /* 0x0000000000007918 */ /* 0x000fc00000000000 */
[----:B------:R-:W-:-:S00]  /*0170*/  NOP ;  /* 0x0000000000007918 */ /* 0x000fc00000000000 */
.L_x_1:


//--------------------- .nv.shared.reserved.0     --------------------------
	.section	.nv.shared.reserved.0,"aw",@nobits
	.weak		__nv_reservedSMEM_offset_0_alias
	.size		__nv_reservedSMEM_offset_0_alias, 0, 64
	.other		__nv_reservedSMEM_offset_0_alias,@"STO_CUDA_RESERVED_SHARED STV_DEFAULT"
__nv_reservedSMEM_offset_0_alias:
	.zero		0
	.zero		64


//--------------------- .nv.constant0._Z11test_kernelP7my_list --------------------------
	.section	.nv.constant0._Z11test_kernelP7my_list,"a",@progbits
	.sectionflags	@""
	.align	4
.nv.constant0._Z11test_kernelP7my_list:
	.zero		904


//--------------------- SYMBOLS --------------------------

	.type		.nv.reservedSmem.offset0,@object
	.size		.nv.reservedSmem.offset0,0x4
